//
// Generated by NVIDIA NVVM Compiler
//
// Compiler Build ID: CL-36424714
// Cuda compilation tools, release 13.0, V13.0.88
// Based on NVVM 20.0.0
//

.version 9.0
.target sm_100
.address_size 64

	// .globl	_Z9rot13KernPcm
// _ZZ9rot13KernPcmE3dat has been demoted

.visible .entry _Z9rot13KernPcm(
	.param .u64 .ptr .align 1 _Z9rot13KernPcm_param_0,
	.param .u64 _Z9rot13KernPcm_param_1
)
{
	.reg .pred 	%p<2>;
	.reg .b16 	%rs<15>;
	.reg .b32 	%r<4>;
	.reg .b64 	%rd<5>;
	// demoted variable
	.shared .align 1 .b8 _ZZ9rot13KernPcmE3dat[16];
	ld.param.u64 	%rd2, [_Z9rot13KernPcm_param_0];
	cvta.to.global.u64 	%rd3, %rd2;
	mov.u32 	%r2, %tid.x;
	cvt.u64.u32 	%rd4, %r2;
	add.s64 	%rd1, %rd3, %rd4;
	ld.global.u8 	%rs5, [%rd1];
	mov.u32 	%r3, _ZZ9rot13KernPcmE3dat;
	add.s32 	%r1, %r3, %r2;
	st.shared.u8 	[%r1], %rs5;
	bar.sync 	0;
	ld.shared.s8 	%rs1, [%r1];
	setp.lt.s16 	%p1, %rs1, 91;
	@%p1 bra 	$L__BB0_2;
	add.s16 	%rs14, %rs1, 13;
	bra.uni 	$L__BB0_3;
$L__BB0_2:
	add.s16 	%rs6, %rs1, -52;
	mul.hi.s16 	%rs7, %rs6, 20165;
	shr.u16 	%rs8, %rs7, 15;
	shr.s16 	%rs9, %rs7, 3;
	add.s16 	%rs10, %rs9, %rs8;
	mul.lo.s16 	%rs11, %rs10, 26;
	sub.s16 	%rs12, %rs6, %rs11;
	add.s16 	%rs14, %rs12, 65;
$L__BB0_3:
	st.shared.u8 	[%r1], %rs14;
	bar.sync 	0;
	ld.shared.u8 	%rs13, [%r1];
	st.global.u8 	[%rd1], %rs13;
	ret;

}


// ===== COMPILED SASS (sm_100) =====

	.target	sm_100

	.elftype	@"ET_EXEC"


//--------------------- .note.nv.tkinfo           --------------------------
	.section	.note.nv.tkinfo,"",@"SHT_NOTE"
	.sectionflags	@"SHF_NOTE_NV_TKINFO"
	.tkinfo
        /*0018*/ 	.word	0x00000002
        /*0030*/ 	.string	""
        /*0030*/ 	.string	"ptxas"
        /*0030*/ 	.string	"Cuda compilation tools, release 13.0, V13.0.88"
        /*0030*/ 	.string	"Build cuda_13.0.r13.0/compiler.36424714_0"
        /*0030*/ 	.string	"-arch sm_100 -m 64 "



//--------------------- .note.nv.cuinfo           --------------------------
	.section	.note.nv.cuinfo,"",@"SHT_NOTE"
	.sectionflags	@"SHF_NOTE_NV_CUINFO"
        /*0018*/ 	.short	0x0002
        /*001a*/ 	.short	0x0064
        /*001c*/ 	.short	0x0082
	.zero		2


//--------------------- .nv.info                  --------------------------
	.section	.nv.info,"",@"SHT_CUDA_INFO"
	.align	4


	//----- nvinfo : EIATTR_REGCOUNT
	.align		4
        /*0000*/ 	.byte	0x04, 0x2f
        /*0002*/ 	.short	(.L_1 - .L_0)
	.align		4
.L_0:
        /*0004*/ 	.word	index@(_Z9rot13KernPcm)
        /*0008*/ 	.word	0x0000000a


	//----- nvinfo : EIATTR_FRAME_SIZE
	.align		4
.L_1:
        /*000c*/ 	.byte	0x04, 0x11
        /*000e*/ 	.short	(.L_3 - .L_2)
	.align		4
.L_2:
        /*0010*/ 	.word	index@(_Z9rot13KernPcm)
        /*0014*/ 	.word	0x00000000


	//----- nvinfo : EIATTR_MIN_STACK_SIZE
	.align		4
.L_3:
        /*0018*/ 	.byte	0x04, 0x12
        /*001a*/ 	.short	(.L_5 - .L_4)
	.align		4
.L_4:
        /*001c*/ 	.word	index@(_Z9rot13KernPcm)
        /*0020*/ 	.word	0x00000000
.L_5:


//--------------------- .nv.compat                --------------------------
	.section	.nv.compat,"",@"SHT_CUDA_COMPAT_INFO"
	.align	4
        /*0000*/ 	.byte	0x02, 0x09, 0x00, 0x00, 0x02, 0x02, 0x01, 0x00, 0x02, 0x05, 0x05, 0x00, 0x03, 0x07, 0x01, 0x01
        /*0010*/ 	.byte	0x02, 0x03, 0x00, 0x00, 0x02, 0x06, 0x01, 0x00, 0x04, 0x0b, 0x08, 0x00, 0x09, 0x00, 0x00, 0x00
        /*0020*/ 	.byte	0x00, 0x00, 0x00, 0x00


//--------------------- .nv.info._Z9rot13KernPcm  --------------------------
	.section	.nv.info._Z9rot13KernPcm,"",@"SHT_CUDA_INFO"
	.sectionflags	@""
	.align	4


	//----- nvinfo : EIATTR_CUDA_API_VERSION
	.align		4
        /*0000*/ 	.byte	0x04, 0x37
        /*0002*/ 	.short	(.L_7 - .L_6)
.L_6:
        /*0004*/ 	.word	0x00000082


	//----- nvinfo : EIATTR_KPARAM_INFO
	.align		4
.L_7:
        /*0008*/ 	.byte	0x04, 0x17
        /*000a*/ 	.short	(.L_9 - .L_8)
.L_8:
        /*000c*/ 	.word	0x00000000
        /*0010*/ 	.short	0x0001
        /*0012*/ 	.short	0x0008
        /*0014*/ 	.byte	0x00, 0xf0, 0x21, 0x00


	//----- nvinfo : EIATTR_KPARAM_INFO
	.align		4
.L_9:
        /*0018*/ 	.byte	0x04, 0x17
        /*001a*/ 	.short	(.L_11 - .L_10)
.L_10:
        /*001c*/ 	.word	0x00000000
        /*0020*/ 	.short	0x0000
        /*0022*/ 	.short	0x0000
        /*0024*/ 	.byte	0x00, 0xf5, 0x21, 0x00


	//----- nvinfo : EIATTR_SPARSE_MMA_MASK
	.align		4
.L_11:
        /*0028*/ 	.byte	0x03, 0x50
        /*002a*/ 	.short	0x0000


	//----- nvinfo : EIATTR_MAXREG_COUNT
	.align		4
        /*002c*/ 	.byte	0x03, 0x1b
        /*002e*/ 	.short	0x00ff


	//----- nvinfo : EIATTR_NUM_BARRIERS
	.align		4
        /*0030*/ 	.byte	0x02, 0x4c
        /*0032*/ 	.byte	0x01
	.zero		1


	//----- nvinfo : EIATTR_MERCURY_ISA_VERSION
	.align		4
        /*0034*/ 	.byte	0x03, 0x5f
        /*0036*/ 	.short	0x0101


	//----- nvinfo : EIATTR_VRC_CTA_INIT_COUNT
	.align		4
        /*0038*/ 	.byte	0x02, 0x4a
	.zero		1
	.zero		1


	//----- nvinfo : EIATTR_EXIT_INSTR_OFFSETS
	.align		4
        /*003c*/ 	.byte	0x04, 0x1c
        /*003e*/ 	.short	(.L_13 - .L_12)


	//   ....[0]....
.L_12:
        /*0040*/ 	.word	0x00000230


	//----- nvinfo : EIATTR_CRS_STACK_SIZE
	.align		4
.L_13:
        /*0044*/ 	.byte	0x04, 0x1e
        /*0046*/ 	.short	(.L_15 - .L_14)
.L_14:
        /*0048*/ 	.word	0x00000000


	//----- nvinfo : EIATTR_CBANK_PARAM_SIZE
	.align		4
.L_15:
        /*004c*/ 	.byte	0x03, 0x19
        /*004e*/ 	.short	0x0010


	//----- nvinfo : EIATTR_PARAM_CBANK
	.align		4
        /*0050*/ 	.byte	0x04, 0x0a
        /*0052*/ 	.short	(.L_17 - .L_16)
	.align		4
.L_16:
        /*0054*/ 	.word	index@(.nv.constant0._Z9rot13KernPcm)
        /*0058*/ 	.short	0x0380
        /*005a*/ 	.short	0x0010


	//----- nvinfo : EIATTR_SW_WAR
	.align		4
.L_17:
        /*005c*/ 	.byte	0x04, 0x36
        /*005e*/ 	.short	(.L_19 - .L_18)
.L_18:
        /*0060*/ 	.word	0x00000008
.L_19:


//--------------------- .nv.callgraph             --------------------------
	.section	.nv.callgraph,"",@"SHT_CUDA_CALLGRAPH"
	.align	4
	.sectionentsize	8
	.align		4
        /*0000*/ 	.word	0x00000000
	.align		4
        /*0004*/ 	.word	0xffffffff
	.align		4
        /*0008*/ 	.word	0x00000000
	.align		4
        /*000c*/ 	.word	0xfffffffe
	.align		4
        /*0010*/ 	.word	0x00000000
	.align		4
        /*0014*/ 	.word	0xfffffffd
	.align		4
        /*0018*/ 	.word	0x00000000
	.align		4
        /*001c*/ 	.word	0xfffffffc


//--------------------- .text._Z9rot13KernPcm     --------------------------
	.section	.text._Z9rot13KernPcm,"ax",@progbits
	.align	128
        .global         _Z9rot13KernPcm
        .type           _Z9rot13KernPcm,@function
        .size           _Z9rot13KernPcm,(.L_x_3 - _Z9rot13KernPcm)
        .other          _Z9rot13KernPcm,@"STO_CUDA_ENTRY STV_DEFAULT"
_Z9rot13KernPcm:
.text._Z9rot13KernPcm:
[----:B------:R-:W-:Y:S01]  /*0000*/  LDC R1, c[0x0][0x37c] ;  /* 0x0000df00ff017b82 */ /* 0x000fe20000000800 */
[----:B------:R-:W0:Y:S01]  /*0010*/  S2R R6, SR_TID.X ;  /* 0x0000000000067919 */ /* 0x000e220000002100 */
[----:B------:R-:W0:Y:S01]  /*0020*/  LDCU.64 UR4, c[0x0][0x380] ;  /* 0x00007000ff0477ac */ /* 0x000e220008000a00 */
[----:B------:R-:W1:Y:S01]  /*0030*/  LDCU.64 UR6, c[0x0][0x358] ;  /* 0x00006b00ff0677ac */ /* 0x000e620008000a00 */
[----:B0-----:R-:W-:-:S05]  /*0040*/  IADD3 R2, P0, PT, R6, UR4, RZ ;  /* 0x0000000406027c10 */ /* 0x001fca000ff1e0ff */
[----:B------:R-:W-:-:S05]  /*0050*/  IMAD.X R3, RZ, RZ, UR5, P0 ;  /* 0x00000005ff037e24 */ /* 0x000fca00080e06ff */
[----:B-1----:R-:W2:Y:S01]  /*0060*/  LDG.E.U8 R0, desc[UR6][R2.64] ;  /* 0x0000000602007981 */ /* 0x002ea2000c1e1100 */
[----:B------:R-:W0:Y:S01]  /*0070*/  S2UR UR5, SR_CgaCtaId ;  /* 0x00000000000579c3 */ /* 0x000e220000008800 */
[----:B------:R-:W-:Y:S01]  /*0080*/  UMOV UR4, 0x400 ;  /* 0x0000040000047882 */ /* 0x000fe20000000000 */
[----:B------:R-:W-:Y:S01]  /*0090*/  BSSY.RECONVERGENT B0, `(.L_x_0) ;  /* 0x0000015000007945 */ /* 0x000fe20003800200 */
[----:B0-----:R-:W-:-:S09]  /*00a0*/  ULEA UR4, UR5, UR4, 0x18 ;  /* 0x0000000405047291 */ /* 0x001fd2000f8ec0ff */
[----:B--2---:R-:W-:Y:S01]  /*00b0*/  STS.U8 [R6+UR4], R0 ;  /* 0x0000000006007988 */ /* 0x004fe20008000004 */
[----:B------:R-:W-:Y:S06]  /*00c0*/  BAR.SYNC.DEFER_BLOCKING 0x0 ;  /* 0x0000000000007b1d */ /* 0x000fec0000010000 */
[----:B------:R-:W0:Y:S02]  /*00d0*/  LDS.S8 R4, [R6+UR4] ;  /* 0x0000000406047984 */ /* 0x000e240008000200 */
[----:B0-----:R-:W-:-:S13]  /*00e0*/  ISETP.GE.AND P0, PT, R4, 0x5b, PT ;  /* 0x0000005b0400780c */ /* 0x001fda0003f06270 */
[----:B------:R-:W-:Y:S01]  /*00f0*/  @P0 VIADD R5, R4, 0xd ;  /* 0x0000000d04050836 */ /* 0x000fe20000000000 */
[----:B------:R-:W-:Y:S06]  /*0100*/  @P0 BRA `(.L_x_1) ;  /* 0x0000000000340947 */ /* 0x000fec0003800000 */
[----:B------:R-:W-:-:S05]  /*0110*/  VIADD R4, R4, 0xffffffcc ;  /* 0xffffffcc04047836 */ /* 0x000fca0000000000 */
[----:B------:R-:W-:-:S05]  /*0120*/  PRMT R0, R4, 0x9910, RZ ;  /* 0x0000991004007816 */ /* 0x000fca00000000ff */
[----:B------:R-:W-:-:S05]  /*0130*/  IMAD R5, R0, 0x4ec5, RZ ;  /* 0x00004ec500057824 */ /* 0x000fca00078e02ff */
[----:B------:R-:W-:-:S04]  /*0140*/  SHF.R.S32.HI R0, RZ, 0x10, R5 ;  /* 0x00000010ff007819 */ /* 0x000fc80000011405 */
[----:B------:R-:W-:-:S04]  /*0150*/  LOP3.LUT R0, R0, 0xffff, RZ, 0xc0, !PT ;  /* 0x0000ffff00007812 */ /* 0x000fc800078ec0ff */
[----:B------:R-:W-:-:S04]  /*0160*/  SHF.R.U32.HI R0, RZ, 0xf, R0 ;  /* 0x0000000fff007819 */ /* 0x000fc80000011600 */
[----:B------:R-:W-:-:S04]  /*0170*/  LEA.HI.SX32 R0, R5, R0, 0xd ;  /* 0x0000000005007211 */ /* 0x000fc800078f6aff */
[----:B------:R-:W-:-:S05]  /*0180*/  PRMT R0, R0, 0x9910, RZ ;  /* 0x0000991000007816 */ /* 0x000fca00000000ff */
[----:B------:R-:W-:-:S04]  /*0190*/  IMAD R0, R0, 0x1a, RZ ;  /* 0x0000001a00007824 */ /* 0x000fc800078e02ff */
[----:B------:R-:W-:-:S05]  /*01a0*/  IMAD.MOV R0, RZ, RZ, -R0 ;  /* 0x000000ffff007224 */ /* 0x000fca00078e0a00 */
[----:B------:R-:W-:-:S04]  /*01b0*/  PRMT R5, R0, 0x7710, RZ ;  /* 0x0000771000057816 */ /* 0x000fc800000000ff */
[----:B------:R-:W-:-:S04]  /*01c0*/  IADD3 R4, PT, PT, R4, 0x41, R5 ;  /* 0x0000004104047810 */ /* 0x000fc80007ffe005 */
[----:B------:R-:W-:-:S07]  /*01d0*/  PRMT R5, R4, 0x7610, R5 ;  /* 0x0000761004057816 */ /* 0x000fce0000000005 */
.L_x_1:
[----:B------:R-:W-:Y:S05]  /*01e0*/  BSYNC.RECONVERGENT B0 ;  /* 0x0000000000007941 */ /* 0x000fea0003800200 */
.L_x_0:
[----:B------:R-:W-:Y:S01]  /*01f0*/  STS.U8 [R6+UR4], R5 ;  /* 0x0000000506007988 */ /* 0x000fe20008000004 */
[----:B------:R-:W-:Y:S06]  /*0200*/  BAR.SYNC.DEFER_BLOCKING 0x0 ;  /* 0x0000000000007b1d */ /* 0x000fec0000010000 */
[----:B------:R-:W0:Y:S04]  /*0210*/  LDS.U8 R7, [R6+UR4] ;  /* 0x0000000406077984 */ /* 0x000e280008000000 */
[----:B0-----:R-:W-:Y:S01]  /*0220*/  STG.E.U8 desc[UR6][R2.64], R7 ;  /* 0x0000000702007986 */ /* 0x001fe2000c101106 */
[----:B------:R-:W-:Y:S05]  /*0230*/  EXIT ;  /* 0x000000000000794d */ /* 0x000fea0003800000 */
.L_x_2:
[----:B------:R-:W-:-:S00]  /*0240*/  BRA `(.L_x_2) ;  /* 0xfffffffc00fc7947 */ /* 0x000fc0000383ffff */
[----:B------:R-:W-:-:S00]  /*0250*/  NOP ;  /* 0x0000000000007918 */ /* 0x000fc00000000000 */
        /* <DEDUP_REMOVED lines=10> */
.L_x_3:


//--------------------- .nv.shared._Z9rot13KernPcm --------------------------
	.section	.nv.shared._Z9rot13KernPcm,"aw",@nobits
	.sectionflags	@""
.nv.shared._Z9rot13KernPcm:
	.zero		1040


//--------------------- .nv.shared.reserved.0     --------------------------
	.section	.nv.shared.reserved.0,"aw",@nobits
	.weak		__nv_reservedSMEM_offset_0_alias
	.size		__nv_reservedSMEM_offset_0_alias, 0, 64
	.other		__nv_reservedSMEM_offset_0_alias,@"STO_CUDA_RESERVED_SHARED STV_DEFAULT"
__nv_reservedSMEM_offset_0_alias:
	.zero		0
	.zero		64


//--------------------- .nv.constant0._Z9rot13KernPcm --------------------------
	.section	.nv.constant0._Z9rot13KernPcm,"a",@progbits
	.sectionflags	@""
	.align	4
.nv.constant0._Z9rot13KernPcm:
	.zero		912


//--------------------- SYMBOLS --------------------------

	.type		.nv.reservedSmem.offset0,@object
	.size		.nv.reservedSmem.offset0,0x4
	.type		.nv.reservedSmem.cap,@object
	.size		.nv.reservedSmem.cap,0x4
